//
// Generated by NVIDIA NVVM Compiler
//
// Compiler Build ID: CL-36424714
// Cuda compilation tools, release 13.0, V13.0.88
// Based on NVVM 20.0.0
//

.version 9.0
.target sm_100
.address_size 64

	// .globl	_Z5sgemmILi16ELi2EEviiiPfiS0_iS0_i
// _ZZ5sgemmILi16ELi2EEviiiPfiS0_iS0_iE6ashare has been demoted
// _ZZ5sgemmILi16ELi2EEviiiPfiS0_iS0_iE6bshare has been demoted

.visible .entry _Z5sgemmILi16ELi2EEviiiPfiS0_iS0_i(
	.param .u32 _Z5sgemmILi16ELi2EEviiiPfiS0_iS0_i_param_0,
	.param .u32 _Z5sgemmILi16ELi2EEviiiPfiS0_iS0_i_param_1,
	.param .u32 _Z5sgemmILi16ELi2EEviiiPfiS0_iS0_i_param_2,
	.param .u64 .ptr .align 1 _Z5sgemmILi16ELi2EEviiiPfiS0_iS0_i_param_3,
	.param .u32 _Z5sgemmILi16ELi2EEviiiPfiS0_iS0_i_param_4,
	.param .u64 .ptr .align 1 _Z5sgemmILi16ELi2EEviiiPfiS0_iS0_i_param_5,
	.param .u32 _Z5sgemmILi16ELi2EEviiiPfiS0_iS0_i_param_6,
	.param .u64 .ptr .align 1 _Z5sgemmILi16ELi2EEviiiPfiS0_iS0_i_param_7,
	.param .u32 _Z5sgemmILi16ELi2EEviiiPfiS0_iS0_i_param_8
)
{
	.reg .b32 	%r<28>;
	.reg .b32 	%f<9>;
	.reg .b64 	%rd<29>;
	// demoted variable
	.shared .align 4 .b8 _ZZ5sgemmILi16ELi2EEviiiPfiS0_iS0_iE6ashare[8192];
	// demoted variable
	.shared .align 4 .b8 _ZZ5sgemmILi16ELi2EEviiiPfiS0_iS0_iE6bshare[8192];
	ld.param.u32 	%r1, [_Z5sgemmILi16ELi2EEviiiPfiS0_iS0_i_param_0];
	ld.param.u32 	%r2, [_Z5sgemmILi16ELi2EEviiiPfiS0_iS0_i_param_2];
	ld.param.u64 	%rd1, [_Z5sgemmILi16ELi2EEviiiPfiS0_iS0_i_param_3];
	ld.param.u64 	%rd2, [_Z5sgemmILi16ELi2EEviiiPfiS0_iS0_i_param_5];
	ld.param.u64 	%rd3, [_Z5sgemmILi16ELi2EEviiiPfiS0_iS0_i_param_7];
	cvta.to.global.u64 	%rd4, %rd2;
	cvta.to.global.u64 	%rd5, %rd1;
	cvta.to.global.u64 	%rd6, %rd3;
	mov.u32 	%r3, %ctaid.y;
	mov.u32 	%r4, %ctaid.x;
	mov.u32 	%r5, %tid.y;
	mov.u32 	%r6, %tid.x;
	shl.b32 	%r7, %r3, 5;
	mul.lo.s32 	%r8, %r2, %r7;
	cvt.s64.s32 	%rd7, %r8;
	shl.b32 	%r9, %r4, 5;
	cvt.u64.u32 	%rd8, %r9;
	shl.b32 	%r10, %r5, 1;
	shl.b32 	%r11, %r6, 1;
	mad.lo.s32 	%r12, %r10, %r2, %r11;
	mad.lo.s32 	%r13, %r10, %r1, %r11;
	shl.b32 	%r14, %r5, 8;
	mov.u32 	%r15, _ZZ5sgemmILi16ELi2EEviiiPfiS0_iS0_iE6bshare;
	add.s32 	%r16, %r15, %r14;
	mov.u32 	%r17, _ZZ5sgemmILi16ELi2EEviiiPfiS0_iS0_iE6ashare;
	add.s32 	%r18, %r17, %r14;
	cvt.s64.s32 	%rd9, %r12;
	add.s64 	%rd10, %rd9, %rd7;
	shl.b64 	%rd11, %rd10, 2;
	add.s64 	%rd12, %rd5, %rd11;
	ld.global.f32 	%f1, [%rd12];
	shl.b32 	%r19, %r6, 3;
	add.s32 	%r20, %r18, %r19;
	st.shared.f32 	[%r20], %f1;
	cvt.s64.s32 	%rd13, %r13;
	add.s64 	%rd14, %rd13, %rd8;
	shl.b64 	%rd15, %rd14, 2;
	add.s64 	%rd16, %rd4, %rd15;
	ld.global.f32 	%f2, [%rd16];
	add.s32 	%r21, %r16, %r19;
	st.shared.f32 	[%r21], %f2;
	ld.global.f32 	%f3, [%rd12+4];
	st.shared.f32 	[%r20+4], %f3;
	ld.global.f32 	%f4, [%rd16+4];
	st.shared.f32 	[%r21+4], %f4;
	add.s32 	%r22, %r12, %r2;
	add.s32 	%r23, %r13, %r1;
	cvt.s64.s32 	%rd17, %r22;
	add.s64 	%rd18, %rd17, %rd7;
	shl.b64 	%rd19, %rd18, 2;
	add.s64 	%rd20, %rd5, %rd19;
	ld.global.f32 	%f5, [%rd20];
	st.shared.f32 	[%r20+128], %f5;
	cvt.s64.s32 	%rd21, %r23;
	add.s64 	%rd22, %rd21, %rd8;
	shl.b64 	%rd23, %rd22, 2;
	add.s64 	%rd24, %rd4, %rd23;
	ld.global.f32 	%f6, [%rd24];
	st.shared.f32 	[%r21+128], %f6;
	ld.global.f32 	%f7, [%rd20+4];
	st.shared.f32 	[%r20+132], %f7;
	ld.global.f32 	%f8, [%rd24+4];
	st.shared.f32 	[%r21+132], %f8;
	add.s32 	%r24, %r7, %r10;
	add.s32 	%r25, %r11, %r9;
	mad.lo.s32 	%r26, %r24, %r1, %r25;
	mul.wide.s32 	%rd25, %r26, 4;
	add.s64 	%rd26, %rd6, %rd25;
	mov.b32 	%r27, 0;
	st.global.u32 	[%rd26], %r27;
	st.global.u32 	[%rd26+4], %r27;
	mul.wide.s32 	%rd27, %r1, 4;
	add.s64 	%rd28, %rd26, %rd27;
	st.global.u32 	[%rd28], %r27;
	st.global.u32 	[%rd28+4], %r27;
	ret;

}


// ===== COMPILED SASS (sm_100) =====

	.target	sm_100

	.elftype	@"ET_EXEC"


//--------------------- .note.nv.tkinfo           --------------------------
	.section	.note.nv.tkinfo,"",@"SHT_NOTE"
	.sectionflags	@"SHF_NOTE_NV_TKINFO"
	.tkinfo
        /*0018*/ 	.word	0x00000002
        /*0030*/ 	.string	""
        /*0030*/ 	.string	"ptxas"
        /*0030*/ 	.string	"Cuda compilation tools, release 13.0, V13.0.88"
        /*0030*/ 	.string	"Build cuda_13.0.r13.0/compiler.36424714_0"
        /*0030*/ 	.string	"-arch sm_100 -m 64 "



//--------------------- .note.nv.cuinfo           --------------------------
	.section	.note.nv.cuinfo,"",@"SHT_NOTE"
	.sectionflags	@"SHF_NOTE_NV_CUINFO"
        /*0018*/ 	.short	0x0002
        /*001a*/ 	.short	0x0064
        /*001c*/ 	.short	0x0082
	.zero		2


//--------------------- .nv.info                  --------------------------
	.section	.nv.info,"",@"SHT_CUDA_INFO"
	.align	4


	//----- nvinfo : EIATTR_REGCOUNT
	.align		4
        /*0000*/ 	.byte	0x04, 0x2f
        /*0002*/ 	.short	(.L_1 - .L_0)
	.align		4
.L_0:
        /*0004*/ 	.word	index@(_Z5sgemmILi16ELi2EEviiiPfiS0_iS0_i)
        /*0008*/ 	.word	0x0000001a


	//----- nvinfo : EIATTR_FRAME_SIZE
	.align		4
.L_1:
        /*000c*/ 	.byte	0x04, 0x11
        /*000e*/ 	.short	(.L_3 - .L_2)
	.align		4
.L_2:
        /*0010*/ 	.word	index@(_Z5sgemmILi16ELi2EEviiiPfiS0_iS0_i)
        /*0014*/ 	.word	0x00000000


	//----- nvinfo : EIATTR_MIN_STACK_SIZE
	.align		4
.L_3:
        /*0018*/ 	.byte	0x04, 0x12
        /*001a*/ 	.short	(.L_5 - .L_4)
	.align		4
.L_4:
        /*001c*/ 	.word	index@(_Z5sgemmILi16ELi2EEviiiPfiS0_iS0_i)
        /*0020*/ 	.word	0x00000000
.L_5:


//--------------------- .nv.compat                --------------------------
	.section	.nv.compat,"",@"SHT_CUDA_COMPAT_INFO"
	.align	4
        /*0000*/ 	.byte	0x02, 0x09, 0x00, 0x00, 0x02, 0x02, 0x01, 0x00, 0x02, 0x05, 0x05, 0x00, 0x03, 0x07, 0x01, 0x01
        /*0010*/ 	.byte	0x02, 0x03, 0x00, 0x00, 0x02, 0x06, 0x01, 0x00, 0x04, 0x0b, 0x08, 0x00, 0x09, 0x00, 0x00, 0x00
        /*0020*/ 	.byte	0x00, 0x00, 0x00, 0x00


//--------------------- .nv.info._Z5sgemmILi16ELi2EEviiiPfiS0_iS0_i --------------------------
	.section	.nv.info._Z5sgemmILi16ELi2EEviiiPfiS0_iS0_i,"",@"SHT_CUDA_INFO"
	.sectionflags	@""
	.align	4


	//----- nvinfo : EIATTR_CUDA_API_VERSION
	.align		4
        /*0000*/ 	.byte	0x04, 0x37
        /*0002*/ 	.short	(.L_7 - .L_6)
.L_6:
        /*0004*/ 	.word	0x00000082


	//----- nvinfo : EIATTR_KPARAM_INFO
	.align		4
.L_7:
        /*0008*/ 	.byte	0x04, 0x17
        /*000a*/ 	.short	(.L_9 - .L_8)
.L_8:
        /*000c*/ 	.word	0x00000000
        /*0010*/ 	.short	0x0008
        /*0012*/ 	.short	0x0038
        /*0014*/ 	.byte	0x00, 0xf0, 0x11, 0x00


	//----- nvinfo : EIATTR_KPARAM_INFO
	.align		4
.L_9:
        /*0018*/ 	.byte	0x04, 0x17
        /*001a*/ 	.short	(.L_11 - .L_10)
.L_10:
        /*001c*/ 	.word	0x00000000
        /*0020*/ 	.short	0x0007
        /*0022*/ 	.short	0x0030
        /*0024*/ 	.byte	0x00, 0xf5, 0x21, 0x00


	//----- nvinfo : EIATTR_KPARAM_INFO
	.align		4
.L_11:
        /*0028*/ 	.byte	0x04, 0x17
        /*002a*/ 	.short	(.L_13 - .L_12)
.L_12:
        /*002c*/ 	.word	0x00000000
        /*0030*/ 	.short	0x0006
        /*0032*/ 	.short	0x0028
        /*0034*/ 	.byte	0x00, 0xf0, 0x11, 0x00


	//----- nvinfo : EIATTR_KPARAM_INFO
	.align		4
.L_13:
        /*0038*/ 	.byte	0x04, 0x17
        /*003a*/ 	.short	(.L_15 - .L_14)
.L_14:
        /*003c*/ 	.word	0x00000000
        /*0040*/ 	.short	0x0005
        /*0042*/ 	.short	0x0020
        /*0044*/ 	.byte	0x00, 0xf5, 0x21, 0x00


	//----- nvinfo : EIATTR_KPARAM_INFO
	.align		4
.L_15:
        /*0048*/ 	.byte	0x04, 0x17
        /*004a*/ 	.short	(.L_17 - .L_16)
.L_16:
        /*004c*/ 	.word	0x00000000
        /*0050*/ 	.short	0x0004
        /*0052*/ 	.short	0x0018
        /*0054*/ 	.byte	0x00, 0xf0, 0x11, 0x00


	//----- nvinfo : EIATTR_KPARAM_INFO
	.align		4
.L_17:
        /*0058*/ 	.byte	0x04, 0x17
        /*005a*/ 	.short	(.L_19 - .L_18)
.L_18:
        /*005c*/ 	.word	0x00000000
        /*0060*/ 	.short	0x0003
        /*0062*/ 	.short	0x0010
        /*0064*/ 	.byte	0x00, 0xf5, 0x21, 0x00


	//----- nvinfo : EIATTR_KPARAM_INFO
	.align		4
.L_19:
        /*0068*/ 	.byte	0x04, 0x17
        /*006a*/ 	.short	(.L_21 - .L_20)
.L_20:
        /*006c*/ 	.word	0x00000000
        /*0070*/ 	.short	0x0002
        /*0072*/ 	.short	0x0008
        /*0074*/ 	.byte	0x00, 0xf0, 0x11, 0x00


	//----- nvinfo : EIATTR_KPARAM_INFO
	.align		4
.L_21:
        /*0078*/ 	.byte	0x04, 0x17
        /*007a*/ 	.short	(.L_23 - .L_22)
.L_22:
        /*007c*/ 	.word	0x00000000
        /*0080*/ 	.short	0x0001
        /*0082*/ 	.short	0x0004
        /*0084*/ 	.byte	0x00, 0xf0, 0x11, 0x00


	//----- nvinfo : EIATTR_KPARAM_INFO
	.align		4
.L_23:
        /*0088*/ 	.byte	0x04, 0x17
        /*008a*/ 	.short	(.L_25 - .L_24)
.L_24:
        /*008c*/ 	.word	0x00000000
        /*0090*/ 	.short	0x0000
        /*0092*/ 	.short	0x0000
        /*0094*/ 	.byte	0x00, 0xf0, 0x11, 0x00


	//----- nvinfo : EIATTR_SPARSE_MMA_MASK
	.align		4
.L_25:
        /*0098*/ 	.byte	0x03, 0x50
        /*009a*/ 	.short	0x0000


	//----- nvinfo : EIATTR_MAXREG_COUNT
	.align		4
        /*009c*/ 	.byte	0x03, 0x1b
        /*009e*/ 	.short	0x00ff


	//----- nvinfo : EIATTR_MERCURY_ISA_VERSION
	.align		4
        /*00a0*/ 	.byte	0x03, 0x5f
        /*00a2*/ 	.short	0x0101


	//----- nvinfo : EIATTR_VRC_CTA_INIT_COUNT
	.align		4
        /*00a4*/ 	.byte	0x02, 0x4a
	.zero		1
	.zero		1


	//----- nvinfo : EIATTR_EXIT_INSTR_OFFSETS
	.align		4
        /*00a8*/ 	.byte	0x04, 0x1c
        /*00aa*/ 	.short	(.L_27 - .L_26)


	//   ....[0]....
.L_26:
        /*00ac*/ 	.word	0x00000470


	//----- nvinfo : EIATTR_CBANK_PARAM_SIZE
	.align		4
.L_27:
        /*00b0*/ 	.byte	0x03, 0x19
        /*00b2*/ 	.short	0x003c


	//----- nvinfo : EIATTR_PARAM_CBANK
	.align		4
        /*00b4*/ 	.byte	0x04, 0x0a
        /*00b6*/ 	.short	(.L_29 - .L_28)
	.align		4
.L_28:
        /*00b8*/ 	.word	index@(.nv.constant0._Z5sgemmILi16ELi2EEviiiPfiS0_iS0_i)
        /*00bc*/ 	.short	0x0380
        /*00be*/ 	.short	0x003c


	//----- nvinfo : EIATTR_SW_WAR
	.align		4
.L_29:
        /*00c0*/ 	.byte	0x04, 0x36
        /*00c2*/ 	.short	(.L_31 - .L_30)
.L_30:
        /*00c4*/ 	.word	0x00000008
.L_31:


//--------------------- .nv.callgraph             --------------------------
	.section	.nv.callgraph,"",@"SHT_CUDA_CALLGRAPH"
	.align	4
	.sectionentsize	8
	.align		4
        /*0000*/ 	.word	0x00000000
	.align		4
        /*0004*/ 	.word	0xffffffff
	.align		4
        /*0008*/ 	.word	0x00000000
	.align		4
        /*000c*/ 	.word	0xfffffffe
	.align		4
        /*0010*/ 	.word	0x00000000
	.align		4
        /*0014*/ 	.word	0xfffffffd
	.align		4
        /*0018*/ 	.word	0x00000000
	.align		4
        /*001c*/ 	.word	0xfffffffc


//--------------------- .text._Z5sgemmILi16ELi2EEviiiPfiS0_iS0_i --------------------------
	.section	.text._Z5sgemmILi16ELi2EEviiiPfiS0_iS0_i,"ax",@progbits
	.align	128
        .global         _Z5sgemmILi16ELi2EEviiiPfiS0_iS0_i
        .type           _Z5sgemmILi16ELi2EEviiiPfiS0_iS0_i,@function
        .size           _Z5sgemmILi16ELi2EEviiiPfiS0_iS0_i,(.L_x_1 - _Z5sgemmILi16ELi2EEviiiPfiS0_iS0_i)
        .other          _Z5sgemmILi16ELi2EEviiiPfiS0_iS0_i,@"STO_CUDA_ENTRY STV_DEFAULT"
_Z5sgemmILi16ELi2EEviiiPfiS0_iS0_i:
.text._Z5sgemmILi16ELi2EEviiiPfiS0_iS0_i:
[----:B------:R-:W-:Y:S01]  /*0000*/  LDC R1, c[0x0][0x37c] ;  /* 0x0000df00ff017b82 */ /* 0x000fe20000000800 */
[----:B------:R-:W0:Y:S07]  /*0010*/  S2R R12, SR_TID.Y ;  /* 0x00000000000c7919 */ /* 0x000e2e0000002200 */
[----:B------:R-:W1:Y:S01]  /*0020*/  S2UR UR4, SR_CTAID.Y ;  /* 0x00000000000479c3 */ /* 0x000e620000002600 */
[----:B------:R-:W2:Y:S01]  /*0030*/  LDCU UR8, c[0x0][0x388] ;  /* 0x00007100ff0877ac */ /* 0x000ea20008000800 */
[----:B------:R-:W3:Y:S01]  /*0040*/  S2R R6, SR_TID.X ;  /* 0x0000000000067919 */ /* 0x000ee20000002100 */
[----:B------:R-:W4:Y:S05]  /*0050*/  LDCU.64 UR12, c[0x0][0x390] ;  /* 0x00007200ff0c77ac */ /* 0x000f2a0008000a00 */
[----:B------:R-:W5:Y:S01]  /*0060*/  S2UR UR5, SR_CTAID.X ;  /* 0x00000000000579c3 */ /* 0x000f620000002500 */
[----:B------:R-:W4:Y:S01]  /*0070*/  LDCU.64 UR14, c[0x0][0x3a0] ;  /* 0x00007400ff0e77ac */ /* 0x000f220008000a00 */
[----:B------:R-:W4:Y:S06]  /*0080*/  LDCU.64 UR10, c[0x0][0x358] ;  /* 0x00006b00ff0a77ac */ /* 0x000f2c0008000a00 */
[----:B------:R-:W4:Y:S01]  /*0090*/  LDC R0, c[0x0][0x380] ;  /* 0x0000e000ff007b82 */ /* 0x000f220000000800 */
[----:B-1----:R-:W-:-:S04]  /*00a0*/  USHF.L.U32 UR4, UR4, 0x5, URZ ;  /* 0x0000000504047899 */ /* 0x002fc800080006ff */
[----:B--2---:R-:W-:Y:S01]  /*00b0*/  UIMAD UR6, UR4, UR8, URZ ;  /* 0x00000008040672a4 */ /* 0x004fe2000f8e02ff */
[----:B0-----:R-:W-:Y:S01]  /*00c0*/  IMAD.SHL.U32 R18, R12, 0x2, RZ ;  /* 0x000000020c127824 */ /* 0x001fe200078e00ff */
[----:B-----5:R-:W-:Y:S02]  /*00d0*/  USHF.L.U32 UR5, UR5, 0x5, URZ ;  /* 0x0000000505057899 */ /* 0x020fe400080006ff */
[----:B------:R-:W-:Y:S01]  /*00e0*/  USHF.R.S32.HI UR7, URZ, 0x1f, UR6 ;  /* 0x0000001fff077899 */ /* 0x000fe20008011406 */
[----:B---3--:R-:W-:-:S04]  /*00f0*/  IMAD.SHL.U32 R19, R6, 0x2, RZ ;  /* 0x0000000206137824 */ /* 0x008fc800078e00ff */
[C-C-:B------:R-:W-:Y:S02]  /*0100*/  IMAD R2, R18.reuse, UR8, R19.reuse ;  /* 0x0000000812027c24 */ /* 0x140fe4000f8e0213 */
[----:B----4-:R-:W-:Y:S02]  /*0110*/  IMAD R3, R18, R0, R19 ;  /* 0x0000000012037224 */ /* 0x010fe400078e0213 */
[C---:B------:R-:W-:Y:S01]  /*0120*/  VIADD R4, R2.reuse, UR8 ;  /* 0x0000000802047c36 */ /* 0x040fe20008000000 */
[----:B------:R-:W-:Y:S01]  /*0130*/  IADD3 R11, P0, PT, R2, UR6, RZ ;  /* 0x00000006020b7c10 */ /* 0x000fe2000ff1e0ff */
[C---:B------:R-:W-:Y:S01]  /*0140*/  IMAD.IADD R5, R3.reuse, 0x1, R0 ;  /* 0x0000000103057824 */ /* 0x040fe200078e0200 */
[----:B------:R-:W-:Y:S02]  /*0150*/  IADD3 R9, P1, PT, R3, UR5, RZ ;  /* 0x0000000503097c10 */ /* 0x000fe4000ff3e0ff */
[----:B------:R-:W-:Y:S02]  /*0160*/  IADD3 R7, P2, PT, R4, UR6, RZ ;  /* 0x0000000604077c10 */ /* 0x000fe4000ff5e0ff */
[----:B------:R-:W-:-:S02]  /*0170*/  LEA.HI.X.SX32 R14, R2, UR7, 0x1, P0 ;  /* 0x00000007020e7c11 */ /* 0x000fc400080f0eff */
[----:B------:R-:W-:Y:S02]  /*0180*/  LEA.HI.X.SX32 R4, R4, UR7, 0x1, P2 ;  /* 0x0000000704047c11 */ /* 0x000fe400090f0eff */
[----:B------:R-:W-:Y:S02]  /*0190*/  LEA R16, P0, R11, UR12, 0x2 ;  /* 0x0000000c0b107c11 */ /* 0x000fe4000f8010ff */
[----:B------:R-:W-:Y:S02]  /*01a0*/  LEA.HI.X.SX32 R10, R3, RZ, 0x1, P1 ;  /* 0x000000ff030a7211 */ /* 0x000fe400008f0eff */
[----:B------:R-:W-:Y:S02]  /*01b0*/  LEA R2, P2, R7, UR12, 0x2 ;  /* 0x0000000c07027c11 */ /* 0x000fe4000f8410ff */
[----:B------:R-:W-:Y:S02]  /*01c0*/  LEA R20, P1, R9, UR14, 0x2 ;  /* 0x0000000e09147c11 */ /* 0x000fe4000f8210ff */
[----:B------:R-:W-:-:S02]  /*01d0*/  IADD3 R8, P3, PT, R5, UR5, RZ ;  /* 0x0000000505087c10 */ /* 0x000fc4000ff7e0ff */
[----:B------:R-:W-:Y:S02]  /*01e0*/  LEA.HI.X R17, R11, UR13, R14, 0x2, P0 ;  /* 0x0000000d0b117c11 */ /* 0x000fe400080f140e */
[----:B------:R-:W-:Y:S02]  /*01f0*/  LEA.HI.X R3, R7, UR13, R4, 0x2, P2 ;  /* 0x0000000d07037c11 */ /* 0x000fe400090f1404 */
[----:B------:R-:W-:Y:S01]  /*0200*/  LEA.HI.X R21, R9, UR15, R10, 0x2, P1 ;  /* 0x0000000f09157c11 */ /* 0x000fe200088f140a */
[----:B------:R-:W2:Y:S01]  /*0210*/  LDG.E R11, desc[UR10][R16.64+0x4] ;  /* 0x0000040a100b7981 */ /* 0x000ea2000c1e1900 */
[----:B------:R-:W-:Y:S02]  /*0220*/  LEA.HI.X.SX32 R5, R5, RZ, 0x1, P3 ;  /* 0x000000ff05057211 */ /* 0x000fe400018f0eff */
[C---:B------:R-:W-:Y:S01]  /*0230*/  LEA R4, P0, R8.reuse, UR14, 0x2 ;  /* 0x0000000e08047c11 */ /* 0x040fe2000f8010ff */
[----:B------:R0:W3:Y:S03]  /*0240*/  LDG.E R10, desc[UR10][R16.64] ;  /* 0x0000000a100a7981 */ /* 0x0000e6000c1e1900 */
[----:B------:R-:W-:Y:S01]  /*0250*/  LEA.HI.X R5, R8, UR15, R5, 0x2, P0 ;  /* 0x0000000f08057c11 */ /* 0x000fe200080f1405 */
[----:B------:R-:W4:Y:S01]  /*0260*/  LDG.E R7, desc[UR10][R20.64] ;  /* 0x0000000a14077981 */ /* 0x000f22000c1e1900 */
[----:B------:R-:W1:Y:S03]  /*0270*/  S2UR UR8, SR_CgaCtaId ;  /* 0x00000000000879c3 */ /* 0x000e660000008800 */
[----:B------:R-:W5:Y:S04]  /*0280*/  LDG.E R15, desc[UR10][R20.64+0x4] ;  /* 0x0000040a140f7981 */ /* 0x000f68000c1e1900 */
[----:B------:R-:W5:Y:S01]  /*0290*/  LDG.E R14, desc[UR10][R2.64] ;  /* 0x0000000a020e7981 */ /* 0x000f62000c1e1900 */
[----:B------:R-:W1:Y:S03]  /*02a0*/  LDC.64 R8, c[0x0][0x3b0] ;  /* 0x0000ec00ff087b82 */ /* 0x000e660000000a00 */
[----:B------:R-:W5:Y:S04]  /*02b0*/  LDG.E R13, desc[UR10][R4.64] ;  /* 0x0000000a040d7981 */ /* 0x000f68000c1e1900 */
[----:B------:R1:W5:Y:S04]  /*02c0*/  LDG.E R22, desc[UR10][R2.64+0x4] ;  /* 0x0000040a02167981 */ /* 0x000368000c1e1900 */
[----:B------:R-:W5:Y:S01]  /*02d0*/  LDG.E R23, desc[UR10][R4.64+0x4] ;  /* 0x0000040a04177981 */ /* 0x000f62000c1e1900 */
[----:B------:R-:W-:-:S02]  /*02e0*/  UMOV UR6, 0x400 ;  /* 0x0000040000067882 */ /* 0x000fc40000000000 */
[----:B------:R-:W-:Y:S01]  /*02f0*/  UIADD3 UR7, UPT, UPT, UR6, 0x2000, URZ ;  /* 0x0000200006077890 */ /* 0x000fe2000fffe0ff */
[----:B0-----:R-:W-:Y:S01]  /*0300*/  VIADD R17, R18, UR4 ;  /* 0x0000000412117c36 */ /* 0x001fe20008000000 */
[----:B-1----:R-:W-:Y:S01]  /*0310*/  ULEA UR6, UR8, UR6, 0x18 ;  /* 0x0000000608067291 */ /* 0x002fe2000f8ec0ff */
[----:B------:R-:W-:Y:S01]  /*0320*/  VIADD R19, R19, UR5 ;  /* 0x0000000513137c36 */ /* 0x000fe20008000000 */
[----:B------:R-:W-:-:S03]  /*0330*/  ULEA UR7, UR8, UR7, 0x18 ;  /* 0x0000000708077291 */ /* 0x000fc6000f8ec0ff */
[----:B------:R-:W-:Y:S01]  /*0340*/  IMAD R19, R17, R0, R19 ;  /* 0x0000000011137224 */ /* 0x000fe200078e0213 */
[C---:B------:R-:W-:Y:S02]  /*0350*/  LEA R17, R12.reuse, UR6, 0x8 ;  /* 0x000000060c117c11 */ /* 0x040fe4000f8e40ff */
[----:B------:R-:W-:Y:S01]  /*0360*/  LEA R3, R12, UR7, 0x8 ;  /* 0x000000070c037c11 */ /* 0x000fe2000f8e40ff */
[----:B------:R-:W-:-:S04]  /*0370*/  IMAD.WIDE R8, R19, 0x4, R8 ;  /* 0x0000000413087825 */ /* 0x000fc800078e0208 */
[C---:B------:R-:W-:Y:S02]  /*0380*/  IMAD R17, R6.reuse, 0x8, R17 ;  /* 0x0000000806117824 */ /* 0x040fe400078e0211 */
[----:B------:R-:W-:Y:S02]  /*0390*/  IMAD R6, R6, 0x8, R3 ;  /* 0x0000000806067824 */ /* 0x000fe400078e0203 */
[----:B------:R-:W-:Y:S01]  /*03a0*/  IMAD.WIDE R2, R0, 0x4, R8 ;  /* 0x0000000400027825 */ /* 0x000fe200078e0208 */
[----:B------:R-:W-:Y:S04]  /*03b0*/  STG.E desc[UR10][R8.64], RZ ;  /* 0x000000ff08007986 */ /* 0x000fe8000c10190a */
[----:B------:R-:W-:Y:S04]  /*03c0*/  STG.E desc[UR10][R8.64+0x4], RZ ;  /* 0x000004ff08007986 */ /* 0x000fe8000c10190a */
[----:B------:R-:W-:Y:S04]  /*03d0*/  STG.E desc[UR10][R2.64], RZ ;  /* 0x000000ff02007986 */ /* 0x000fe8000c10190a */
[----:B------:R-:W-:Y:S04]  /*03e0*/  STG.E desc[UR10][R2.64+0x4], RZ ;  /* 0x000004ff02007986 */ /* 0x000fe8000c10190a */
[----:B---3--:R-:W-:Y:S04]  /*03f0*/  STS [R17], R10 ;  /* 0x0000000a11007388 */ /* 0x008fe80000000800 */
[----:B----4-:R-:W-:Y:S04]  /*0400*/  STS [R6], R7 ;  /* 0x0000000706007388 */ /* 0x010fe80000000800 */
[----:B--2---:R-:W-:Y:S04]  /*0410*/  STS [R17+0x4], R11 ;  /* 0x0000040b11007388 */ /* 0x004fe80000000800 */
[----:B-----5:R-:W-:Y:S04]  /*0420*/  STS [R6+0x4], R15 ;  /* 0x0000040f06007388 */ /* 0x020fe80000000800 */
[----:B------:R-:W-:Y:S04]  /*0430*/  STS [R17+0x80], R14 ;  /* 0x0000800e11007388 */ /* 0x000fe80000000800 */
[----:B------:R-:W-:Y:S04]  /*0440*/  STS [R6+0x80], R13 ;  /* 0x0000800d06007388 */ /* 0x000fe80000000800 */
[----:B------:R-:W-:Y:S04]  /*0450*/  STS [R17+0x84], R22 ;  /* 0x0000841611007388 */ /* 0x000fe80000000800 */
[----:B------:R-:W-:Y:S01]  /*0460*/  STS [R6+0x84], R23 ;  /* 0x0000841706007388 */ /* 0x000fe20000000800 */
[----:B------:R-:W-:Y:S05]  /*0470*/  EXIT ;  /* 0x000000000000794d */ /* 0x000fea0003800000 */
.L_x_0:
[----:B------:R-:W-:-:S00]  /*0480*/  BRA `(.L_x_0) ;  /* 0xfffffffc00fc7947 */ /* 0x000fc0000383ffff */
[----:B------:R-:W-:-:S00]  /*0490*/  NOP ;  /* 0x0000000000007918 */ /* 0x000fc00000000000 */
        /* <DEDUP_REMOVED lines=14> */
.L_x_1:


//--------------------- .nv.shared._Z5sgemmILi16ELi2EEviiiPfiS0_iS0_i --------------------------
	.section	.nv.shared._Z5sgemmILi16ELi2EEviiiPfiS0_iS0_i,"aw",@nobits
	.sectionflags	@""
	.align	4
.nv.shared._Z5sgemmILi16ELi2EEviiiPfiS0_iS0_i:
	.zero		17408


//--------------------- .nv.shared.reserved.0     --------------------------
	.section	.nv.shared.reserved.0,"aw",@nobits
	.weak		__nv_reservedSMEM_offset_0_alias
	.size		__nv_reservedSMEM_offset_0_alias, 0, 64
	.other		__nv_reservedSMEM_offset_0_alias,@"STO_CUDA_RESERVED_SHARED STV_DEFAULT"
__nv_reservedSMEM_offset_0_alias:
	.zero		0
	.zero		64


//--------------------- .nv.constant0._Z5sgemmILi16ELi2EEviiiPfiS0_iS0_i --------------------------
	.section	.nv.constant0._Z5sgemmILi16ELi2EEviiiPfiS0_iS0_i,"a",@progbits
	.sectionflags	@""
	.align	4
.nv.constant0._Z5sgemmILi16ELi2EEviiiPfiS0_iS0_i:
	.zero		956


//--------------------- SYMBOLS --------------------------

	.type		.nv.reservedSmem.offset0,@object
	.size		.nv.reservedSmem.offset0,0x4
	.type		.nv.reservedSmem.cap,@object
	.size		.nv.reservedSmem.cap,0x4
